	.headerflags	@"EF_CUDA_TEXMODE_UNIFIED EF_CUDA_64BIT_ADDRESS EF_CUDA_ACCELERATORS EF_CUDA_SM90 EF_CUDA_VIRTUAL_SM(EF_CUDA_SM90)"
	.elftype	@"ET_EXEC"


//--------------------- .nv.info                  --------------------------
	.section	.nv.info,"",@"SHT_CUDA_INFO"
	.align	4


	//----- nvinfo : EIATTR_REGCOUNT
	.align		4
        /*0000*/ 	.byte	0x04, 0x2f
        /*0002*/ 	.short	(.L_3 - .L_2)
	.align		4
.L_2:
        /*0004*/ 	.word	index@(triton_per_fused__weight_norm_interface_3)
        /*0008*/ 	.word	0x00000015


	//----- nvinfo : EIATTR_MIN_STACK_SIZE
	.align		4
.L_3:
        /*000c*/ 	.byte	0x04, 0x12
        /*000e*/ 	.short	(.L_5 - .L_4)
	.align		4
.L_4:
        /*0010*/ 	.word	index@(triton_per_fused__weight_norm_interface_3)
        /*0014*/ 	.word	0x00000000


	//----- nvinfo : EIATTR_FRAME_SIZE
	.align		4
.L_5:
        /*0018*/ 	.byte	0x04, 0x11
        /*001a*/ 	.short	(.L_7 - .L_6)
	.align		4
.L_6:
        /*001c*/ 	.word	index@(triton_per_fused__weight_norm_interface_3)
        /*0020*/ 	.word	0x00000000


	//----- nvinfo : EIATTR_MIN_STACK_SIZE
	.align		4
.L_7:
        /*0024*/ 	.byte	0x04, 0x12
        /*0026*/ 	.short	(.L_9 - .L_8)
	.align		4
.L_8:
        /*0028*/ 	.word	index@(triton_per_fused__weight_norm_interface_3)
        /*002c*/ 	.word	0x00000000
.L_9:


//--------------------- .nv.info.triton_per_fused__weight_norm_interface_3 --------------------------
	.section	.nv.info.triton_per_fused__weight_norm_interface_3,"",@"SHT_CUDA_INFO"
	.sectionflags	@""
	.align	4


	//----- nvinfo : EIATTR_CUDA_API_VERSION
	.align		4
        /*0000*/ 	.byte	0x04, 0x37
        /*0002*/ 	.short	(.L_11 - .L_10)
.L_10:
        /*0004*/ 	.word	0x0000007c


	//----- nvinfo : EIATTR_KPARAM_INFO
	.align		4
.L_11:
        /*0008*/ 	.byte	0x04, 0x17
        /*000a*/ 	.short	(.L_13 - .L_12)
.L_12:
        /*000c*/ 	.word	0x00000000
        /*0010*/ 	.short	0x0005
        /*0012*/ 	.short	0x0024
        /*0014*/ 	.byte	0x00, 0xf0, 0x11, 0x00


	//----- nvinfo : EIATTR_KPARAM_INFO
	.align		4
.L_13:
        /*0018*/ 	.byte	0x04, 0x17
        /*001a*/ 	.short	(.L_15 - .L_14)
.L_14:
        /*001c*/ 	.word	0x00000000
        /*0020*/ 	.short	0x0004
        /*0022*/ 	.short	0x0020
        /*0024*/ 	.byte	0x00, 0xf0, 0x11, 0x00


	//----- nvinfo : EIATTR_KPARAM_INFO
	.align		4
.L_15:
        /*0028*/ 	.byte	0x04, 0x17
        /*002a*/ 	.short	(.L_17 - .L_16)
.L_16:
        /*002c*/ 	.word	0x00000000
        /*0030*/ 	.short	0x0003
        /*0032*/ 	.short	0x0018
        /*0034*/ 	.byte	0x00, 0xf4, 0x21, 0x00


	//----- nvinfo : EIATTR_KPARAM_INFO
	.align		4
.L_17:
        /*0038*/ 	.byte	0x04, 0x17
        /*003a*/ 	.short	(.L_19 - .L_18)
.L_18:
        /*003c*/ 	.word	0x00000000
        /*0040*/ 	.short	0x0002
        /*0042*/ 	.short	0x0010
        /*0044*/ 	.byte	0x00, 0xf4, 0x21, 0x00


	//----- nvinfo : EIATTR_KPARAM_INFO
	.align		4
.L_19:
        /*0048*/ 	.byte	0x04, 0x17
        /*004a*/ 	.short	(.L_21 - .L_20)
.L_20:
        /*004c*/ 	.word	0x00000000
        /*0050*/ 	.short	0x0001
        /*0052*/ 	.short	0x0008
        /*0054*/ 	.byte	0x00, 0xf4, 0x21, 0x00


	//----- nvinfo : EIATTR_KPARAM_INFO
	.align		4
.L_21:
        /*0058*/ 	.byte	0x04, 0x17
        /*005a*/ 	.short	(.L_23 - .L_22)
.L_22:
        /*005c*/ 	.word	0x00000000
        /*0060*/ 	.short	0x0000
        /*0062*/ 	.short	0x0000
        /*0064*/ 	.byte	0x00, 0xf4, 0x21, 0x00


	//----- nvinfo : EIATTR_SPARSE_MMA_MASK
	.align		4
.L_23:
        /*0068*/ 	.byte	0x03, 0x50
        /*006a*/ 	.short	0x0000


	//----- nvinfo : EIATTR_MAXREG_COUNT
	.align		4
        /*006c*/ 	.byte	0x03, 0x1b
        /*006e*/ 	.short	0x00ff


	//----- nvinfo : EIATTR_COOP_GROUP_MASK_REGIDS
	.align		4
        /*0070*/ 	.byte	0x04, 0x29
        /*0072*/ 	.short	(.L_25 - .L_24)


	//   ....[0]....
.L_24:
        /*0074*/ 	.word	0xffffffff


	//   ....[1]....
        /*0078*/ 	.word	0xffffffff


	//   ....[2]....
        /*007c*/ 	.word	0xffffffff


	//   ....[3]....
        /*0080*/ 	.word	0xffffffff


	//   ....[4]....
        /*0084*/ 	.word	0xffffffff


	//   ....[5]....
        /*0088*/ 	.word	0xffffffff


	//   ....[6]....
        /*008c*/ 	.word	0xffffffff


	//----- nvinfo : EIATTR_COOP_GROUP_INSTR_OFFSETS
	.align		4
.L_25:
        /*0090*/ 	.byte	0x04, 0x28
        /*0092*/ 	.short	(.L_27 - .L_26)


	//   ....[0]....
.L_26:
        /*0094*/ 	.word	0x00000140


	//   ....[1]....
        /*0098*/ 	.word	0x00000180


	//   ....[2]....
        /*009c*/ 	.word	0x000001a0


	//   ....[3]....
        /*00a0*/ 	.word	0x000001c0


	//   ....[4]....
        /*00a4*/ 	.word	0x000001e0


	//   ....[5]....
        /*00a8*/ 	.word	0x00000250


	//   ....[6]....
        /*00ac*/ 	.word	0x00000280


	//----- nvinfo : EIATTR_EXIT_INSTR_OFFSETS
	.align		4
.L_27:
        /*00b0*/ 	.byte	0x04, 0x1c
        /*00b2*/ 	.short	(.L_29 - .L_28)


	//   ....[0]....
.L_28:
        /*00b4*/ 	.word	0x00000450


	//----- nvinfo : EIATTR_REQNTID
	.align		4
.L_29:
        /*00b8*/ 	.byte	0x04, 0x10
        /*00ba*/ 	.short	(.L_31 - .L_30)
.L_30:
        /*00bc*/ 	.word	0x00000080
        /*00c0*/ 	.word	0x00000001
        /*00c4*/ 	.word	0x00000001


	//----- nvinfo : EIATTR_CBANK_PARAM_SIZE
	.align		4
.L_31:
        /*00c8*/ 	.byte	0x03, 0x19
        /*00ca*/ 	.short	0x0028


	//----- nvinfo : EIATTR_PARAM_CBANK
	.align		4
        /*00cc*/ 	.byte	0x04, 0x0a
        /*00ce*/ 	.short	(.L_33 - .L_32)
	.align		4
.L_32:
        /*00d0*/ 	.word	index@(.nv.constant0.triton_per_fused__weight_norm_interface_3)
        /*00d4*/ 	.short	0x0210
        /*00d6*/ 	.short	0x0028


	//----- nvinfo : EIATTR_SW_WAR
	.align		4
.L_33:
        /*00d8*/ 	.byte	0x04, 0x36
        /*00da*/ 	.short	(.L_35 - .L_34)
.L_34:
        /*00dc*/ 	.word	0x00000008
.L_35:


//--------------------- .nv.callgraph             --------------------------
	.section	.nv.callgraph,"",@"SHT_CUDA_CALLGRAPH"
	.align	4
	.sectionentsize	8
	.align		4
        /*0000*/ 	.word	0x00000000
	.align		4
        /*0004*/ 	.word	0xffffffff
	.align		4
        /*0008*/ 	.word	0x00000000
	.align		4
        /*000c*/ 	.word	0xfffffffe
	.align		4
        /*0010*/ 	.word	0x00000000
	.align		4
        /*0014*/ 	.word	0xfffffffd
	.align		4
        /*0018*/ 	.word	0x00000000
	.align		4
        /*001c*/ 	.word	0xfffffffc


//--------------------- .nv.constant4             --------------------------
	.section	.nv.constant4,"a",@progbits
	.align	8
	.align		8
.nv.constant4:
        /*0000*/ 	.dword	_$_str
	.align		8
        /*0008*/ 	.dword	_$_str_$_2


//--------------------- .text.triton_per_fused__weight_norm_interface_3 --------------------------
	.section	.text.triton_per_fused__weight_norm_interface_3,"ax",@progbits
	.sectionflags	@"SHF_BARRIERS=1"
	.align	128
        .global         triton_per_fused__weight_norm_interface_3
        .type           triton_per_fused__weight_norm_interface_3,@function
        .size           triton_per_fused__weight_norm_interface_3,(.L_x_1 - triton_per_fused__weight_norm_interface_3)
        .other          triton_per_fused__weight_norm_interface_3,@"STO_CUDA_ENTRY STV_DEFAULT"
triton_per_fused__weight_norm_interface_3:
.text.triton_per_fused__weight_norm_interface_3:
[----:B------:R-:W-:Y:S01]  /*0000*/  LDC R1, c[0x0][0x28] ;  /* 0x00000a00ff017b82 */ /* 0x000fe20000000800 */
[----:B------:R-:W1:Y:S07]  /*0010*/  S2R R14, SR_TID.X ;  /* 0x00000000000e7919 */ /* 0x000e6e0000002100 */
[----:B------:R-:W2:Y:S01]  /*0020*/  LDC.64 R4, c[0x0][0x218] ;  /* 0x00008600ff047b82 */ /* 0x000ea20000000a00 */
[----:B------:R-:W-:Y:S01]  /*0030*/  ULDC.64 UR6, c[0x0][0x208] ;  /* 0x0000820000067ab9 */ /* 0x000fe20000000a00 */
[----:B------:R-:W3:Y:S01]  /*0040*/  S2R R2, SR_CTAID.X ;  /* 0x0000000000027919 */ /* 0x000ee20000002500 */
[----:B-1----:R-:W-:-:S04]  /*0050*/  SHF.L.U32 R3, R14, 0x2, RZ ;  /* 0x000000020e037819 */ /* 0x002fc800000006ff */
[----:B------:R-:W-:-:S04]  /*0060*/  LOP3.LUT R7, R3, 0x1fc, RZ, 0xc0, !PT ;  /* 0x000001fc03077812 */ /* 0x000fc800078ec0ff */
[----:B---3--:R-:W-:-:S05]  /*0070*/  LEA R0, R2, R7, 0x9 ;  /* 0x0000000702007211 */ /* 0x008fca00078e48ff */
[----:B--2---:R-:W-:-:S06]  /*0080*/  IMAD.WIDE R4, R0, 0x4, R4 ;  /* 0x0000000400047825 */ /* 0x004fcc00078e0204 */
[----:B------:R-:W2:Y:S01]  /*0090*/  LDG.E.128 R4, desc[UR6][R4.64] ;  /* 0x0000000604047981 */ /* 0x000ea2000c1e1d00 */
[----:B------:R-:W1:Y:S01]  /*00a0*/  S2UR UR5, SR_CgaCtaId ;  /* 0x00000000000579c3 */ /* 0x000e620000008800 */
[C---:B------:R-:W-:Y:S01]  /*00b0*/  LOP3.LUT P0, RZ, R14.reuse, 0x1f, RZ, 0xc0, !PT ;  /* 0x0000001f0eff7812 */ /* 0x040fe2000780c0ff */
[----:B------:R-:W-:Y:S01]  /*00c0*/  UMOV UR4, 0x400 ;  /* 0x0000040000047882 */ /* 0x000fe20000000000 */
[----:B------:R-:W-:Y:S01]  /*00d0*/  ISETP.GE.AND P1, PT, R14, 0x4, PT ;  /* 0x000000040e00780c */ /* 0x000fe20003f26270 */
[----:B-1----:R-:W-:Y:S01]  /*00e0*/  UPRMT UR4, UR5, 0x654, UR4 ;  /* 0x0000065405047896 */ /* 0x002fe20008000004 */
[----:B--2---:R-:W-:-:S04]  /*00f0*/  FMUL R9, R5, R5 ;  /* 0x0000000505097220 */ /* 0x004fc80000400000 */
[----:B------:R-:W-:-:S04]  /*0100*/  FFMA R9, R4, R4, R9 ;  /* 0x0000000404097223 */ /* 0x000fc80000000009 */
[----:B------:R-:W-:-:S04]  /*0110*/  FFMA R10, R6, R6, R9 ;  /* 0x00000006060a7223 */ /* 0x000fc80000000009 */
[----:B------:R-:W-:Y:S02]  /*0120*/  FFMA R12, R7, R7, R10 ;  /* 0x00000007070c7223 */ /* 0x000fe4000000000a */
[----:B------:R-:W1:Y:S03]  /*0130*/  LDC.64 R10, c[0x0][0x220] ;  /* 0x00008800ff0a7b82 */ /* 0x000e660000000a00 */
[----:B------:R-:W2:Y:S01]  /*0140*/  SHFL.BFLY PT, R9, R12, 0x10, 0x1f ;  /* 0x0e001f000c097f89 */ /* 0x000ea200000e0000 */
[----:B-1----:R-:W-:-:S04]  /*0150*/  IMAD.WIDE R10, R2, 0x4, R10 ;  /* 0x00000004020a7825 */ /* 0x002fc800078e020a */
[----:B--2---:R-:W-:Y:S02]  /*0160*/  FADD R13, R12, R9 ;  /* 0x000000090c0d7221 */ /* 0x004fe40000000000 */
[----:B------:R1:W2:Y:S04]  /*0170*/  LDG.E.EL R9, desc[UR6][R10.64] ;  /* 0x000000060a097981 */ /* 0x0002a8000c2e1900 */
[----:B------:R-:W3:Y:S02]  /*0180*/  SHFL.BFLY PT, R16, R13, 0x8, 0x1f ;  /* 0x0d001f000d107f89 */ /* 0x000ee400000e0000 */
[----:B---3--:R-:W-:-:S05]  /*0190*/  FADD R16, R13, R16 ;  /* 0x000000100d107221 */ /* 0x008fca0000000000 */
[----:B------:R-:W3:Y:S02]  /*01a0*/  SHFL.BFLY PT, R15, R16, 0x4, 0x1f ;  /* 0x0c801f00100f7f89 */ /* 0x000ee400000e0000 */
[----:B---3--:R-:W-:-:S05]  /*01b0*/  FADD R15, R16, R15 ;  /* 0x0000000f100f7221 */ /* 0x008fca0000000000 */
[----:B------:R-:W3:Y:S02]  /*01c0*/  SHFL.BFLY PT, R18, R15, 0x2, 0x1f ;  /* 0x0c401f000f127f89 */ /* 0x000ee400000e0000 */
[----:B---3--:R-:W-:-:S05]  /*01d0*/  FADD R18, R15, R18 ;  /* 0x000000120f127221 */ /* 0x008fca0000000000 */
[----:B------:R-:W3:Y:S01]  /*01e0*/  SHFL.BFLY PT, R17, R18, 0x1, 0x1f ;  /* 0x0c201f0012117f89 */ /* 0x000ee200000e0000 */
[----:B-1----:R-:W-:-:S04]  /*01f0*/  SHF.R.U32.HI R10, RZ, 0x3, R14 ;  /* 0x00000003ff0a7819 */ /* 0x002fc8000001160e */
[----:B------:R-:W-:Y:S01]  /*0200*/  LOP3.LUT R10, R10, 0xc, RZ, 0xc0, !PT ;  /* 0x0000000c0a0a7812 */ /* 0x000fe200078ec0ff */
[----:B---3--:R-:W-:-:S05]  /*0210*/  FADD R17, R18, R17 ;  /* 0x0000001112117221 */ /* 0x008fca0000000000 */
[----:B------:R-:W-:Y:S01]  /*0220*/  @!P0 STS [R10+UR4], R17 ;  /* 0x000000110a008988 */ /* 0x000fe20008000804 */
[----:B------:R-:W-:Y:S06]  /*0230*/  BAR.SYNC.DEFER_BLOCKING 0x0 ;  /* 0x0000000000007b1d */ /* 0x000fec0000010000 */
[----:B------:R-:W1:Y:S04]  /*0240*/  @!P1 LDS R8, [R3+UR4] ;  /* 0x0000000403089984 */ /* 0x000e680008000800 */
[----:B-1----:R-:W1:Y:S01]  /*0250*/  SHFL.BFLY PT, R11, R8, 0x2, 0x1f ;  /* 0x0c401f00080b7f89 */ /* 0x002e6200000e0000 */
[----:B------:R-:W-:Y:S01]  /*0260*/  LOP3.LUT P0, RZ, R14, 0x3, RZ, 0xc0, !PT ;  /* 0x000000030eff7812 */ /* 0x000fe2000780c0ff */
[----:B-1----:R-:W-:-:S05]  /*0270*/  FADD R11, R8, R11 ;  /* 0x0000000b080b7221 */ /* 0x002fca0000000000 */
[----:B------:R-:W1:Y:S01]  /*0280*/  SHFL.BFLY PT, R12, R11, 0x1, 0x1f ;  /* 0x0c201f000b0c7f89 */ /* 0x000e6200000e0000 */
[----:B------:R-:W-:Y:S01]  /*0290*/  ISETP.LT.AND P0, PT, R14, 0x4, !P0 ;  /* 0x000000040e00780c */ /* 0x000fe20004701270 */
[----:B-1----:R-:W-:Y:S02]  /*02a0*/  FADD R16, R11, R12 ;  /* 0x0000000c0b107221 */ /* 0x002fe40000000000 */
[----:B------:R-:W1:Y:S10]  /*02b0*/  LDC.64 R12, c[0x0][0x210] ;  /* 0x00008400ff0c7b82 */ /* 0x000e740000000a00 */
[----:B------:R-:W-:Y:S01]  /*02c0*/  @P0 STS [R3+UR4], R16 ;  /* 0x0000001003000988 */ /* 0x000fe20008000804 */
[----:B------:R-:W-:Y:S06]  /*02d0*/  BAR.SYNC.DEFER_BLOCKING 0x0 ;  /* 0x0000000000007b1d */ /* 0x000fec0000010000 */
[----:B------:R-:W3:Y:S02]  /*02e0*/  LDS R10, [UR4] ;  /* 0x00000004ff0a7984 */ /* 0x000ee40008000800 */
[----:B---3--:R-:W-:-:S02]  /*02f0*/  FADD R15, RZ, R10 ;  /* 0x0000000aff0f7221 */ /* 0x008fc40000000000 */
[----:B------:R-:W3:Y:S04]  /*0300*/  LDC.64 R10, c[0x0][0x228] ;  /* 0x00008a00ff0a7b82 */ /* 0x000ee80000000a00 */
[----:B------:R-:W4:Y:S04]  /*0310*/  MUFU.SQRT R15, R15 ;  /* 0x0000000f000f7308 */ /* 0x000f280000002000 */
[----:B------:R-:W-:Y:S01]  /*0320*/  BAR.SYNC.DEFER_BLOCKING 0x0 ;  /* 0x0000000000007b1d */ /* 0x000fe20000010000 */
[C---:B----4-:R-:W-:Y:S01]  /*0330*/  FSETP.GEU.AND P1, PT, R15.reuse, 1.175494350822287508e-38, PT ;  /* 0x008000000f00780b */ /* 0x050fe20003f2e000 */
[C---:B------:R-:W-:Y:S01]  /*0340*/  FMUL R8, R15.reuse, 0.25 ;  /* 0x3e8000000f087820 */ /* 0x040fe20000400000 */
[----:B------:R-:W-:-:S04]  /*0350*/  FSETP.GT.AND P0, PT, R15, 8.50705917302346158658e+37, PT ;  /* 0x7e8000000f00780b */ /* 0x000fc80003f04000 */
[----:B------:R-:W-:-:S07]  /*0360*/  FSEL R8, R8, R15, P0 ;  /* 0x0000000f08087208 */ /* 0x000fce0000000000 */
[----:B------:R-:W-:-:S06]  /*0370*/  @!P1 FMUL R8, R8, 16777216 ;  /* 0x4b80000008089820 */ /* 0x000fcc0000400000 */
[----:B------:R-:W4:Y:S01]  /*0380*/  MUFU.RCP R8, R8 ;  /* 0x0000000800087308 */ /* 0x000f220000001000 */
[----:B--2---:R-:W-:Y:S01]  /*0390*/  @P0 FMUL R9, R9, 0.25 ;  /* 0x3e80000009090820 */ /* 0x004fe20000400000 */
[----:B------:R-:W-:-:S03]  /*03a0*/  LOP3.LUT P0, RZ, R14, 0x7f, RZ, 0xc0, !PT ;  /* 0x0000007f0eff7812 */ /* 0x000fc6000780c0ff */
[----:B------:R-:W-:Y:S01]  /*03b0*/  @!P1 FMUL R9, R9, 16777216 ;  /* 0x4b80000009099820 */ /* 0x000fe20000400000 */
[----:B-1----:R-:W-:-:S04]  /*03c0*/  IMAD.WIDE R2, R2, 0x4, R12 ;  /* 0x0000000402027825 */ /* 0x002fc800078e020c */
[----:B---3--:R-:W-:-:S04]  /*03d0*/  IMAD.WIDE R10, R0, 0x4, R10 ;  /* 0x00000004000a7825 */ /* 0x008fc800078e020a */
[----:B----4-:R-:W-:-:S04]  /*03e0*/  FMUL R9, R8, R9 ;  /* 0x0000000908097220 */ /* 0x010fc80000400000 */
[-C--:B------:R-:W-:Y:S01]  /*03f0*/  FMUL R4, R4, R9.reuse ;  /* 0x0000000904047220 */ /* 0x080fe20000400000 */
[-C--:B------:R-:W-:Y:S01]  /*0400*/  FMUL R5, R5, R9.reuse ;  /* 0x0000000905057220 */ /* 0x080fe20000400000 */
[-C--:B------:R-:W-:Y:S01]  /*0410*/  FMUL R6, R6, R9.reuse ;  /* 0x0000000906067220 */ /* 0x080fe20000400000 */
[----:B------:R-:W-:Y:S01]  /*0420*/  FMUL R7, R7, R9 ;  /* 0x0000000907077220 */ /* 0x000fe20000400000 */
[----:B------:R-:W-:Y:S04]  /*0430*/  @!P0 STG.E desc[UR6][R2.64], R15 ;  /* 0x0000000f02008986 */ /* 0x000fe8000c101906 */
[----:B------:R-:W-:Y:S01]  /*0440*/  STG.E.128 desc[UR6][R10.64], R4 ;  /* 0x000000040a007986 */ /* 0x000fe2000c101d06 */
[----:B------:R-:W-:Y:S05]  /*0450*/  EXIT ;  /* 0x000000000000794d */ /* 0x000fea0003800000 */
.L_x_0:
[----:B------:R-:W-:-:S00]  /*0460*/  BRA `(.L_x_0) ;  /* 0xfffffffc00fc7947 */ /* 0x000fc0000383ffff */
[----:B------:R-:W-:-:S00]  /*0470*/  NOP ;  /* 0x0000000000007918 */ /* 0x000fc00000000000 */
        /* <DEDUP_REMOVED lines=8> */
.L_x_1:


//--------------------- .nv.global.init           --------------------------
	.section	.nv.global.init,"aw",@progbits
.nv.global.init:
	.type		_$_str,@object
	.size		_$_str,(_$_str_$_2 - _$_str)
_$_str:
        /*0000*/ 	.byte	0x5f, 0x5f, 0x43, 0x55, 0x44, 0x41, 0x5f, 0x46, 0x54, 0x5a, 0x00
	.type		_$_str_$_2,@object
	.size		_$_str_$_2,(.L_1 - _$_str_$_2)
_$_str_$_2:
        /*000b*/ 	.byte	0x5f, 0x5f, 0x43, 0x55, 0x44, 0x41, 0x5f, 0x50, 0x52, 0x45, 0x43, 0x5f, 0x53, 0x51, 0x52, 0x54
        /*001b*/ 	.byte	0x00
.L_1:


//--------------------- .nv.shared.triton_per_fused__weight_norm_interface_3 --------------------------
	.section	.nv.shared.triton_per_fused__weight_norm_interface_3,"aw",@nobits
	.sectionflags	@""
	.align	16
	.zero		1024


//--------------------- .nv.constant0.triton_per_fused__weight_norm_interface_3 --------------------------
	.section	.nv.constant0.triton_per_fused__weight_norm_interface_3,"a",@progbits
	.sectionflags	@""
	.align	4
.nv.constant0.triton_per_fused__weight_norm_interface_3:
	.zero		568
